//
// Generated by NVIDIA NVVM Compiler
//
// Compiler Build ID: CL-36424714
// Cuda compilation tools, release 13.0, V13.0.88
// Based on NVVM 20.0.0
//

.version 9.0
.target sm_100
.address_size 64

	// .globl	_Z17update_next_statePA10_iS0_

.visible .entry _Z17update_next_statePA10_iS0_(
	.param .u64 .ptr .align 1 _Z17update_next_statePA10_iS0__param_0,
	.param .u64 .ptr .align 1 _Z17update_next_statePA10_iS0__param_1
)
{
	.reg .pred 	%p<20>;
	.reg .b32 	%r<51>;
	.reg .b64 	%rd<29>;

	ld.param.u64 	%rd8, [_Z17update_next_statePA10_iS0__param_0];
	ld.param.u64 	%rd9, [_Z17update_next_statePA10_iS0__param_1];
	cvta.to.global.u64 	%rd1, %rd9;
	cvta.to.global.u64 	%rd2, %rd8;
	mov.u32 	%r1, %tid.x;
	mov.u32 	%r26, %tid.y;
	add.s32 	%r3, %r1, -1;
	mul.wide.u32 	%rd10, %r3, 40;
	add.s64 	%rd3, %rd2, %rd10;
	add.s32 	%r4, %r26, -1;
	max.u32 	%r27, %r3, %r4;
	setp.gt.u32 	%p1, %r27, 9;
	mov.b32 	%r43, 0;
	@%p1 bra 	$L__BB0_2;
	mul.wide.u32 	%rd11, %r4, 4;
	add.s64 	%rd12, %rd3, %rd11;
	ld.global.u32 	%r43, [%rd12];
$L__BB0_2:
	max.u32 	%r28, %r3, %r26;
	setp.gt.u32 	%p2, %r28, 9;
	mul.wide.u32 	%rd13, %r26, 4;
	add.s64 	%rd4, %rd3, %rd13;
	@%p2 bra 	$L__BB0_4;
	ld.global.u32 	%r29, [%rd4];
	add.s32 	%r43, %r29, %r43;
$L__BB0_4:
	setp.gt.u32 	%p3, %r3, 9;
	setp.gt.u32 	%p4, %r26, 8;
	or.pred  	%p5, %p3, %p4;
	@%p5 bra 	$L__BB0_6;
	ld.global.u32 	%r30, [%rd4+4];
	add.s32 	%r43, %r30, %r43;
$L__BB0_6:
	mul.wide.u32 	%rd14, %r1, 40;
	add.s64 	%rd5, %rd2, %rd14;
	max.u32 	%r31, %r1, %r4;
	setp.gt.u32 	%p6, %r31, 9;
	mul.wide.u32 	%rd15, %r4, 4;
	add.s64 	%rd6, %rd5, %rd15;
	@%p6 bra 	$L__BB0_8;
	ld.global.u32 	%r32, [%rd6];
	add.s32 	%r43, %r32, %r43;
$L__BB0_8:
	max.u32 	%r33, %r1, %r26;
	setp.gt.u32 	%p7, %r33, 9;
	add.s64 	%rd7, %rd5, %rd13;
	@%p7 bra 	$L__BB0_10;
	ld.global.u32 	%r34, [%rd7];
	add.s32 	%r43, %r34, %r43;
$L__BB0_10:
	setp.gt.u32 	%p8, %r1, 9;
	setp.gt.u32 	%p9, %r26, 8;
	or.pred  	%p10, %p8, %p9;
	@%p10 bra 	$L__BB0_12;
	ld.global.u32 	%r35, [%rd7+4];
	add.s32 	%r43, %r35, %r43;
$L__BB0_12:
	setp.gt.u32 	%p11, %r4, 9;
	setp.gt.u32 	%p12, %r1, 8;
	or.pred  	%p13, %p12, %p11;
	@%p13 bra 	$L__BB0_14;
	ld.global.u32 	%r36, [%rd6+40];
	add.s32 	%r43, %r36, %r43;
$L__BB0_14:
	setp.gt.u32 	%p14, %r1, 8;
	setp.gt.u32 	%p15, %r26, 9;
	or.pred  	%p16, %p14, %p15;
	@%p16 bra 	$L__BB0_16;
	ld.global.u32 	%r37, [%rd7+40];
	add.s32 	%r43, %r37, %r43;
$L__BB0_16:
	setp.gt.u32 	%p17, %r33, 8;
	@%p17 bra 	$L__BB0_18;
	ld.global.u32 	%r39, [%rd7+44];
	add.s32 	%r43, %r39, %r43;
$L__BB0_18:
	ld.global.u32 	%r23, [%rd7];
	sub.s32 	%r24, %r43, %r23;
	setp.gt.s32 	%p18, %r24, 1;
	@%p18 bra 	$L__BB0_20;
	add.s64 	%rd26, %rd1, %rd14;
	add.s64 	%rd28, %rd26, %rd13;
	mov.b32 	%r41, 0;
	st.global.u32 	[%rd28], %r41;
	bra.uni 	$L__BB0_23;
$L__BB0_20:
	setp.ne.s32 	%p19, %r24, 3;
	@%p19 bra 	$L__BB0_22;
	add.s64 	%rd22, %rd1, %rd14;
	add.s64 	%rd24, %rd22, %rd13;
	mov.b32 	%r40, 1;
	st.global.u32 	[%rd24], %r40;
	bra.uni 	$L__BB0_23;
$L__BB0_22:
	add.s64 	%rd18, %rd1, %rd14;
	add.s64 	%rd20, %rd18, %rd13;
	st.global.u32 	[%rd20], %r23;
$L__BB0_23:
	ret;

}


// ===== COMPILED SASS (sm_100) =====

	.target	sm_100

	.elftype	@"ET_EXEC"


//--------------------- .note.nv.tkinfo           --------------------------
	.section	.note.nv.tkinfo,"",@"SHT_NOTE"
	.sectionflags	@"SHF_NOTE_NV_TKINFO"
	.tkinfo
        /*0018*/ 	.word	0x00000002
        /*0030*/ 	.string	""
        /*0030*/ 	.string	"ptxas"
        /*0030*/ 	.string	"Cuda compilation tools, release 13.0, V13.0.88"
        /*0030*/ 	.string	"Build cuda_13.0.r13.0/compiler.36424714_0"
        /*0030*/ 	.string	"-arch sm_100 -m 64 "



//--------------------- .note.nv.cuinfo           --------------------------
	.section	.note.nv.cuinfo,"",@"SHT_NOTE"
	.sectionflags	@"SHF_NOTE_NV_CUINFO"
        /*0018*/ 	.short	0x0002
        /*001a*/ 	.short	0x0064
        /*001c*/ 	.short	0x0082
	.zero		2


//--------------------- .nv.info                  --------------------------
	.section	.nv.info,"",@"SHT_CUDA_INFO"
	.align	4


	//----- nvinfo : EIATTR_REGCOUNT
	.align		4
        /*0000*/ 	.byte	0x04, 0x2f
        /*0002*/ 	.short	(.L_1 - .L_0)
	.align		4
.L_0:
        /*0004*/ 	.word	index@(_Z17update_next_statePA10_iS0_)
        /*0008*/ 	.word	0x00000019


	//----- nvinfo : EIATTR_FRAME_SIZE
	.align		4
.L_1:
        /*000c*/ 	.byte	0x04, 0x11
        /*000e*/ 	.short	(.L_3 - .L_2)
	.align		4
.L_2:
        /*0010*/ 	.word	index@(_Z17update_next_statePA10_iS0_)
        /*0014*/ 	.word	0x00000000


	//----- nvinfo : EIATTR_MIN_STACK_SIZE
	.align		4
.L_3:
        /*0018*/ 	.byte	0x04, 0x12
        /*001a*/ 	.short	(.L_5 - .L_4)
	.align		4
.L_4:
        /*001c*/ 	.word	index@(_Z17update_next_statePA10_iS0_)
        /*0020*/ 	.word	0x00000000
.L_5:


//--------------------- .nv.compat                --------------------------
	.section	.nv.compat,"",@"SHT_CUDA_COMPAT_INFO"
	.align	4
        /*0000*/ 	.byte	0x02, 0x09, 0x00, 0x00, 0x02, 0x02, 0x01, 0x00, 0x02, 0x05, 0x05, 0x00, 0x03, 0x07, 0x01, 0x01
        /*0010*/ 	.byte	0x02, 0x03, 0x00, 0x00, 0x02, 0x06, 0x01, 0x00, 0x04, 0x0b, 0x08, 0x00, 0x09, 0x00, 0x00, 0x00
        /*0020*/ 	.byte	0x00, 0x00, 0x00, 0x00


//--------------------- .nv.info._Z17update_next_statePA10_iS0_ --------------------------
	.section	.nv.info._Z17update_next_statePA10_iS0_,"",@"SHT_CUDA_INFO"
	.sectionflags	@""
	.align	4


	//----- nvinfo : EIATTR_CUDA_API_VERSION
	.align		4
        /*0000*/ 	.byte	0x04, 0x37
        /*0002*/ 	.short	(.L_7 - .L_6)
.L_6:
        /*0004*/ 	.word	0x00000082


	//----- nvinfo : EIATTR_KPARAM_INFO
	.align		4
.L_7:
        /*0008*/ 	.byte	0x04, 0x17
        /*000a*/ 	.short	(.L_9 - .L_8)
.L_8:
        /*000c*/ 	.word	0x00000000
        /*0010*/ 	.short	0x0001
        /*0012*/ 	.short	0x0008
        /*0014*/ 	.byte	0x00, 0xf5, 0x21, 0x00


	//----- nvinfo : EIATTR_KPARAM_INFO
	.align		4
.L_9:
        /*0018*/ 	.byte	0x04, 0x17
        /*001a*/ 	.short	(.L_11 - .L_10)
.L_10:
        /*001c*/ 	.word	0x00000000
        /*0020*/ 	.short	0x0000
        /*0022*/ 	.short	0x0000
        /*0024*/ 	.byte	0x00, 0xf5, 0x21, 0x00


	//----- nvinfo : EIATTR_SPARSE_MMA_MASK
	.align		4
.L_11:
        /*0028*/ 	.byte	0x03, 0x50
        /*002a*/ 	.short	0x0000


	//----- nvinfo : EIATTR_MAXREG_COUNT
	.align		4
        /*002c*/ 	.byte	0x03, 0x1b
        /*002e*/ 	.short	0x00ff


	//----- nvinfo : EIATTR_MERCURY_ISA_VERSION
	.align		4
        /*0030*/ 	.byte	0x03, 0x5f
        /*0032*/ 	.short	0x0101


	//----- nvinfo : EIATTR_VRC_CTA_INIT_COUNT
	.align		4
        /*0034*/ 	.byte	0x02, 0x4a
	.zero		1
	.zero		1


	//----- nvinfo : EIATTR_EXIT_INSTR_OFFSETS
	.align		4
        /*0038*/ 	.byte	0x04, 0x1c
        /*003a*/ 	.short	(.L_13 - .L_12)


	//   ....[0]....
.L_12:
        /*003c*/ 	.word	0x00000350


	//   ....[1]....
        /*0040*/ 	.word	0x000003c0


	//   ....[2]....
        /*0044*/ 	.word	0x00000410


	//----- nvinfo : EIATTR_CBANK_PARAM_SIZE
	.align		4
.L_13:
        /*0048*/ 	.byte	0x03, 0x19
        /*004a*/ 	.short	0x0010


	//----- nvinfo : EIATTR_PARAM_CBANK
	.align		4
        /*004c*/ 	.byte	0x04, 0x0a
        /*004e*/ 	.short	(.L_15 - .L_14)
	.align		4
.L_14:
        /*0050*/ 	.word	index@(.nv.constant0._Z17update_next_statePA10_iS0_)
        /*0054*/ 	.short	0x0380
        /*0056*/ 	.short	0x0010


	//----- nvinfo : EIATTR_SW_WAR
	.align		4
.L_15:
        /*0058*/ 	.byte	0x04, 0x36
        /*005a*/ 	.short	(.L_17 - .L_16)
.L_16:
        /*005c*/ 	.word	0x00000008
.L_17:


//--------------------- .nv.callgraph             --------------------------
	.section	.nv.callgraph,"",@"SHT_CUDA_CALLGRAPH"
	.align	4
	.sectionentsize	8
	.align		4
        /*0000*/ 	.word	0x00000000
	.align		4
        /*0004*/ 	.word	0xffffffff
	.align		4
        /*0008*/ 	.word	0x00000000
	.align		4
        /*000c*/ 	.word	0xfffffffe
	.align		4
        /*0010*/ 	.word	0x00000000
	.align		4
        /*0014*/ 	.word	0xfffffffd
	.align		4
        /*0018*/ 	.word	0x00000000
	.align		4
        /*001c*/ 	.word	0xfffffffc


//--------------------- .text._Z17update_next_statePA10_iS0_ --------------------------
	.section	.text._Z17update_next_statePA10_iS0_,"ax",@progbits
	.align	128
        .global         _Z17update_next_statePA10_iS0_
        .type           _Z17update_next_statePA10_iS0_,@function
        .size           _Z17update_next_statePA10_iS0_,(.L_x_1 - _Z17update_next_statePA10_iS0_)
        .other          _Z17update_next_statePA10_iS0_,@"STO_CUDA_ENTRY STV_DEFAULT"
_Z17update_next_statePA10_iS0_:
.text._Z17update_next_statePA10_iS0_:
[----:B------:R-:W-:Y:S01]  /*0000*/  LDC R1, c[0x0][0x37c] ;  /* 0x0000df00ff017b82 */ /* 0x000fe20000000800 */
[----:B------:R-:W0:Y:S07]  /*0010*/  S2R R3, SR_TID.X ;  /* 0x0000000000037919 */ /* 0x000e2e0000002100 */
[----:B------:R-:W1:Y:S01]  /*0020*/  LDC.64 R8, c[0x0][0x380] ;  /* 0x0000e000ff087b82 */ /* 0x000e620000000a00 */
[----:B------:R-:W2:Y:S01]  /*0030*/  LDCU.64 UR4, c[0x0][0x358] ;  /* 0x00006b00ff0477ac */ /* 0x000ea20008000a00 */
[----:B------:R-:W-:Y:S01]  /*0040*/  HFMA2 R13, -RZ, RZ, 0, 0 ;  /* 0x00000000ff0d7431 */ /* 0x000fe200000001ff */
[----:B------:R-:W3:Y:S01]  /*0050*/  S2R R0, SR_TID.Y ;  /* 0x0000000000007919 */ /* 0x000ee20000002200 */
[----:B0-----:R-:W-:-:S02]  /*0060*/  VIADD R7, R3, 0xffffffff ;  /* 0xffffffff03077836 */ /* 0x001fc40000000000 */
[C---:B---3--:R-:W-:Y:S01]  /*0070*/  VIADD R10, R0.reuse, 0xffffffff ;  /* 0xffffffff000a7836 */ /* 0x048fe20000000000 */
[----:B------:R-:W-:Y:S01]  /*0080*/  ISETP.GT.U32.AND P0, PT, R0, 0x8, PT ;  /* 0x000000080000780c */ /* 0x000fe20003f04070 */
[----:B-1----:R-:W-:-:S03]  /*0090*/  IMAD.WIDE.U32 R4, R7, 0x28, R8 ;  /* 0x0000002807047825 */ /* 0x002fc600078e0008 */
[C---:B------:R-:W-:Y:S02]  /*00a0*/  VIMNMX.U32 R2, PT, PT, R7.reuse, R10, !PT ;  /* 0x0000000a07027248 */ /* 0x040fe40007fe0000 */
[C---:B------:R-:W-:Y:S02]  /*00b0*/  ISETP.GT.U32.OR P5, PT, R7.reuse, 0x9, P0 ;  /* 0x000000090700780c */ /* 0x040fe400007a4470 */
[----:B------:R-:W-:Y:S02]  /*00c0*/  ISETP.GT.U32.AND P1, PT, R2, 0x9, PT ;  /* 0x000000090200780c */ /* 0x000fe40003f24070 */
[----:B------:R-:W-:-:S04]  /*00d0*/  VIMNMX.U32 R2, PT, PT, R7, R0, !PT ;  /* 0x0000000007027248 */ /* 0x000fc80007fe0000 */
[----:B------:R-:W-:Y:S02]  /*00e0*/  ISETP.GT.U32.AND P3, PT, R2, 0x9, PT ;  /* 0x000000090200780c */ /* 0x000fe40003f64070 */
[----:B------:R-:W-:Y:S01]  /*00f0*/  VIMNMX.U32 R2, PT, PT, R10, R3, !PT ;  /* 0x000000030a027248 */ /* 0x000fe20007fe0000 */
[----:B------:R-:W-:-:S03]  /*0100*/  IMAD.WIDE.U32 R8, R3, 0x28, R8 ;  /* 0x0000002803087825 */ /* 0x000fc600078e0008 */
[----:B------:R-:W-:Y:S01]  /*0110*/  ISETP.GT.U32.AND P4, PT, R2, 0x9, PT ;  /* 0x000000090200780c */ /* 0x000fe20003f84070 */
[----:B------:R-:W-:-:S04]  /*0120*/  @!P1 IMAD.WIDE.U32 R6, R10, 0x4, R4 ;  /* 0x000000040a069825 */ /* 0x000fc800078e0004 */
[----:B------:R-:W-:Y:S01]  /*0130*/  IMAD.WIDE.U32 R4, R0, 0x4, R4 ;  /* 0x0000000400047825 */ /* 0x000fe200078e0004 */
[----:B--2---:R0:W2:Y:S01]  /*0140*/  @!P1 LDG.E R13, desc[UR4][R6.64] ;  /* 0x00000004060d9981 */ /* 0x0040a2000c1e1900 */
[----:B------:R-:W-:-:S03]  /*0150*/  ISETP.GT.U32.AND P1, PT, R10, 0x9, PT ;  /* 0x000000090a00780c */ /* 0x000fc60003f24070 */
[----:B------:R-:W2:Y:S01]  /*0160*/  @!P3 LDG.E R12, desc[UR4][R4.64] ;  /* 0x00000004040cb981 */ /* 0x000ea2000c1e1900 */
[--C-:B------:R-:W-:Y:S01]  /*0170*/  IMAD.WIDE.U32 R10, R10, 0x4, R8.reuse ;  /* 0x000000040a0a7825 */ /* 0x100fe200078e0008 */
[C---:B------:R-:W-:Y:S02]  /*0180*/  ISETP.GT.U32.OR P0, PT, R3.reuse, 0x9, P0 ;  /* 0x000000090300780c */ /* 0x040fe40000704470 */
[----:B------:R-:W3:Y:S01]  /*0190*/  @!P5 LDG.E R14, desc[UR4][R4.64+0x4] ;  /* 0x00000404040ed981 */ /* 0x000ee2000c1e1900 */
[C---:B------:R-:W-:Y:S01]  /*01a0*/  IMAD.WIDE.U32 R8, R0.reuse, 0x4, R8 ;  /* 0x0000000400087825 */ /* 0x040fe200078e0008 */
[----:B------:R-:W-:Y:S02]  /*01b0*/  ISETP.GT.U32.OR P1, PT, R3, 0x8, P1 ;  /* 0x000000080300780c */ /* 0x000fe40000f24470 */
[----:B------:R-:W4:Y:S01]  /*01c0*/  @!P4 LDG.E R16, desc[UR4][R10.64] ;  /* 0x000000040a10c981 */ /* 0x000f22000c1e1900 */
[----:B------:R-:W-:-:S03]  /*01d0*/  ISETP.GT.U32.AND P2, PT, R0, 0x9, PT ;  /* 0x000000090000780c */ /* 0x000fc60003f44070 */
[----:B------:R-:W5:Y:S01]  /*01e0*/  LDG.E R2, desc[UR4][R8.64] ;  /* 0x0000000408027981 */ /* 0x000f62000c1e1900 */
[C---:B------:R-:W-:Y:S02]  /*01f0*/  ISETP.GT.U32.OR P2, PT, R3.reuse, 0x8, P2 ;  /* 0x000000080300780c */ /* 0x040fe40001744470 */
[----:B0-----:R-:W-:Y:S01]  /*0200*/  VIMNMX.U32 R6, PT, PT, R3, R0, !PT ;  /* 0x0000000003067248 */ /* 0x001fe20007fe0000 */
[----:B------:R-:W5:Y:S03]  /*0210*/  @!P0 LDG.E R18, desc[UR4][R8.64+0x4] ;  /* 0x0000040408128981 */ /* 0x000f66000c1e1900 */
[C---:B------:R-:W-:Y:S01]  /*0220*/  ISETP.GT.U32.AND P6, PT, R6.reuse, 0x8, PT ;  /* 0x000000080600780c */ /* 0x040fe20003fc4070 */
[----:B------:R-:W5:Y:S06]  /*0230*/  @!P1 LDG.E R20, desc[UR4][R10.64+0x28] ;  /* 0x000028040a149981 */ /* 0x000f6c000c1e1900 */
[----:B------:R-:W5:Y:S06]  /*0240*/  @!P2 LDG.E R4, desc[UR4][R8.64+0x28] ;  /* 0x000028040804a981 */ /* 0x000f6c000c1e1900 */
[----:B------:R-:W5:Y:S01]  /*0250*/  @!P6 LDG.E R22, desc[UR4][R8.64+0x2c] ;  /* 0x00002c040816e981 */ /* 0x000f62000c1e1900 */
[----:B--2---:R-:W-:Y:S01]  /*0260*/  @!P3 IMAD.IADD R13, R13, 0x1, R12 ;  /* 0x000000010d0db824 */ /* 0x004fe200078e020c */
[----:B------:R-:W-:-:S03]  /*0270*/  ISETP.GT.U32.AND P3, PT, R6, 0x9, PT ;  /* 0x000000090600780c */ /* 0x000fc60003f64070 */
[----:B---3--:R-:W-:-:S05]  /*0280*/  @!P5 IMAD.IADD R13, R13, 0x1, R14 ;  /* 0x000000010d0dd824 */ /* 0x008fca00078e020e */
[----:B----4-:R-:W-:-:S05]  /*0290*/  @!P4 IADD3 R13, PT, PT, R13, R16, RZ ;  /* 0x000000100d0dc210 */ /* 0x010fca0007ffe0ff */
[----:B-----5:R-:W-:-:S04]  /*02a0*/  @!P3 IMAD.IADD R13, R13, 0x1, R2 ;  /* 0x000000010d0db824 */ /* 0x020fc800078e0202 */
[----:B------:R-:W-:-:S05]  /*02b0*/  @!P0 IMAD.IADD R13, R13, 0x1, R18 ;  /* 0x000000010d0d8824 */ /* 0x000fca00078e0212 */
[----:B------:R-:W-:-:S05]  /*02c0*/  @!P1 IADD3 R13, PT, PT, R13, R20, RZ ;  /* 0x000000140d0d9210 */ /* 0x000fca0007ffe0ff */
[----:B------:R-:W-:-:S05]  /*02d0*/  @!P2 IMAD.IADD R13, R13, 0x1, R4 ;  /* 0x000000010d0da824 */ /* 0x000fca00078e0204 */
[----:B------:R-:W-:-:S05]  /*02e0*/  @!P6 IADD3 R13, PT, PT, R13, R22, RZ ;  /* 0x000000160d0de210 */ /* 0x000fca0007ffe0ff */
[----:B------:R-:W-:-:S05]  /*02f0*/  IMAD.IADD R13, R13, 0x1, -R2 ;  /* 0x000000010d0d7824 */ /* 0x000fca00078e0a02 */
[----:B------:R-:W-:-:S13]  /*0300*/  ISETP.GT.AND P0, PT, R13, 0x1, PT ;  /* 0x000000010d00780c */ /* 0x000fda0003f04270 */
[----:B------:R-:W0:Y:S02]  /*0310*/  @!P0 LDC.64 R4, c[0x0][0x388] ;  /* 0x0000e200ff048b82 */ /* 0x000e240000000a00 */
[----:B0-----:R-:W-:-:S04]  /*0320*/  @!P0 IMAD.WIDE.U32 R4, R3, 0x28, R4 ;  /* 0x0000002803048825 */ /* 0x001fc800078e0004 */
[----:B------:R-:W-:-:S05]  /*0330*/  @!P0 IMAD.WIDE.U32 R4, R0, 0x4, R4 ;  /* 0x0000000400048825 */ /* 0x000fca00078e0004 */
[----:B------:R0:W-:Y:S01]  /*0340*/  @!P0 STG.E desc[UR4][R4.64], RZ ;  /* 0x000000ff04008986 */ /* 0x0001e2000c101904 */
[----:B------:R-:W-:Y:S05]  /*0350*/  @!P0 EXIT ;  /* 0x000000000000894d */ /* 0x000fea0003800000 */
[----:B------:R-:W-:-:S13]  /*0360*/  ISETP.NE.AND P0, PT, R13, 0x3, PT ;  /* 0x000000030d00780c */ /* 0x000fda0003f05270 */
[----:B0-----:R-:W0:Y:S01]  /*0370*/  @!P0 LDC.64 R4, c[0x0][0x388] ;  /* 0x0000e200ff048b82 */ /* 0x001e220000000a00 */
[----:B------:R-:W-:Y:S01]  /*0380*/  @!P0 MOV R7, 0x1 ;  /* 0x0000000100078802 */ /* 0x000fe20000000f00 */
[----:B0-----:R-:W-:-:S04]  /*0390*/  @!P0 IMAD.WIDE.U32 R4, R3, 0x28, R4 ;  /* 0x0000002803048825 */ /* 0x001fc800078e0004 */
[----:B------:R-:W-:-:S05]  /*03a0*/  @!P0 IMAD.WIDE.U32 R4, R0, 0x4, R4 ;  /* 0x0000000400048825 */ /* 0x000fca00078e0004 */
[----:B------:R0:W-:Y:S01]  /*03b0*/  @!P0 STG.E desc[UR4][R4.64], R7 ;  /* 0x0000000704008986 */ /* 0x0001e2000c101904 */
[----:B------:R-:W-:Y:S05]  /*03c0*/  @!P0 EXIT ;  /* 0x000000000000894d */ /* 0x000fea0003800000 */
[----:B0-----:R-:W0:Y:S02]  /*03d0*/  LDC.64 R4, c[0x0][0x388] ;  /* 0x0000e200ff047b82 */ /* 0x001e240000000a00 */
[----:B0-----:R-:W-:-:S04]  /*03e0*/  IMAD.WIDE.U32 R4, R3, 0x28, R4 ;  /* 0x0000002803047825 */ /* 0x001fc800078e0004 */
[----:B------:R-:W-:-:S05]  /*03f0*/  IMAD.WIDE.U32 R4, R0, 0x4, R4 ;  /* 0x0000000400047825 */ /* 0x000fca00078e0004 */
[----:B------:R-:W-:Y:S01]  /*0400*/  STG.E desc[UR4][R4.64], R2 ;  /* 0x0000000204007986 */ /* 0x000fe2000c101904 */
[----:B------:R-:W-:Y:S05]  /*0410*/  EXIT ;  /* 0x000000000000794d */ /* 0x000fea0003800000 */
.L_x_0:
[----:B------:R-:W-:-:S00]  /*0420*/  BRA `(.L_x_0) ;  /* 0xfffffffc00fc7947 */ /* 0x000fc0000383ffff */
[----:B------:R-:W-:-:S00]  /*0430*/  NOP ;  /* 0x0000000000007918 */ /* 0x000fc00000000000 */
        /* <DEDUP_REMOVED lines=12> */
.L_x_1:


//--------------------- .nv.shared.reserved.0     --------------------------
	.section	.nv.shared.reserved.0,"aw",@nobits
	.weak		__nv_reservedSMEM_offset_0_alias
	.size		__nv_reservedSMEM_offset_0_alias, 0, 64
	.other		__nv_reservedSMEM_offset_0_alias,@"STO_CUDA_RESERVED_SHARED STV_DEFAULT"
__nv_reservedSMEM_offset_0_alias:
	.zero		0
	.zero		64


//--------------------- .nv.constant0._Z17update_next_statePA10_iS0_ --------------------------
	.section	.nv.constant0._Z17update_next_statePA10_iS0_,"a",@progbits
	.sectionflags	@""
	.align	4
.nv.constant0._Z17update_next_statePA10_iS0_:
	.zero		912


//--------------------- SYMBOLS --------------------------

	.type		.nv.reservedSmem.offset0,@object
	.size		.nv.reservedSmem.offset0,0x4
